//
// Generated by NVIDIA NVVM Compiler
//
// Compiler Build ID: CL-36424714
// Cuda compilation tools, release 13.0, V13.0.88
// Based on NVVM 20.0.0
//

.version 9.0
.target sm_100
.address_size 64

	// .globl	_Z3bfsiiiiPiS_S_S_S_S_

.visible .entry _Z3bfsiiiiPiS_S_S_S_S_(
	.param .u32 _Z3bfsiiiiPiS_S_S_S_S__param_0,
	.param .u32 _Z3bfsiiiiPiS_S_S_S_S__param_1,
	.param .u32 _Z3bfsiiiiPiS_S_S_S_S__param_2,
	.param .u32 _Z3bfsiiiiPiS_S_S_S_S__param_3,
	.param .u64 .ptr .align 1 _Z3bfsiiiiPiS_S_S_S_S__param_4,
	.param .u64 .ptr .align 1 _Z3bfsiiiiPiS_S_S_S_S__param_5,
	.param .u64 .ptr .align 1 _Z3bfsiiiiPiS_S_S_S_S__param_6,
	.param .u64 .ptr .align 1 _Z3bfsiiiiPiS_S_S_S_S__param_7,
	.param .u64 .ptr .align 1 _Z3bfsiiiiPiS_S_S_S_S__param_8,
	.param .u64 .ptr .align 1 _Z3bfsiiiiPiS_S_S_S_S__param_9
)
{
	.reg .pred 	%p<6>;
	.reg .b32 	%r<24>;
	.reg .b64 	%rd<23>;

	ld.param.u32 	%r12, [_Z3bfsiiiiPiS_S_S_S_S__param_0];
	ld.param.u32 	%r13, [_Z3bfsiiiiPiS_S_S_S_S__param_1];
	ld.param.u32 	%r15, [_Z3bfsiiiiPiS_S_S_S_S__param_2];
	ld.param.u32 	%r14, [_Z3bfsiiiiPiS_S_S_S_S__param_3];
	ld.param.u64 	%rd7, [_Z3bfsiiiiPiS_S_S_S_S__param_4];
	ld.param.u64 	%rd8, [_Z3bfsiiiiPiS_S_S_S_S__param_5];
	ld.param.u64 	%rd9, [_Z3bfsiiiiPiS_S_S_S_S__param_6];
	ld.param.u64 	%rd10, [_Z3bfsiiiiPiS_S_S_S_S__param_7];
	ld.param.u64 	%rd11, [_Z3bfsiiiiPiS_S_S_S_S__param_8];
	ld.param.u64 	%rd12, [_Z3bfsiiiiPiS_S_S_S_S__param_9];
	mov.u32 	%r16, %ctaid.x;
	mov.u32 	%r17, %ntid.x;
	mov.u32 	%r18, %tid.x;
	mad.lo.s32 	%r1, %r16, %r17, %r18;
	setp.ge.s32 	%p1, %r1, %r15;
	@%p1 bra 	$L__BB0_9;
	cvta.to.global.u64 	%rd13, %rd9;
	cvta.to.global.u64 	%rd14, %rd11;
	mul.wide.s32 	%rd15, %r1, 4;
	add.s64 	%rd16, %rd14, %rd15;
	ld.global.u32 	%r2, [%rd16];
	mul.wide.s32 	%rd17, %r2, 4;
	add.s64 	%rd1, %rd13, %rd17;
	ld.global.u32 	%r22, [%rd1];
	add.s32 	%r4, %r12, -1;
	shl.b32 	%r5, %r13, 1;
	add.s32 	%r6, %r14, 1;
	cvta.to.global.u64 	%rd2, %rd8;
	cvta.to.global.u64 	%rd3, %rd7;
	cvta.to.global.u64 	%rd4, %rd10;
	cvta.to.global.u64 	%rd5, %rd12;
$L__BB0_2:
	setp.eq.s32 	%p2, %r2, %r4;
	mov.u32 	%r23, %r5;
	@%p2 bra 	$L__BB0_4;
	ld.global.u32 	%r23, [%rd1+4];
$L__BB0_4:
	setp.ge.s32 	%p3, %r22, %r23;
	@%p3 bra 	$L__BB0_9;
	mul.wide.s32 	%rd18, %r22, 4;
	add.s64 	%rd19, %rd2, %rd18;
	ld.global.u32 	%r10, [%rd19];
	mul.wide.s32 	%rd20, %r10, 4;
	add.s64 	%rd6, %rd3, %rd20;
	ld.global.u32 	%r19, [%rd6];
	setp.ne.s32 	%p4, %r19, 2147483647;
	@%p4 bra 	$L__BB0_8;
	atom.global.min.s32 	%r20, [%rd6], %r6;
	setp.ne.s32 	%p5, %r20, 2147483647;
	@%p5 bra 	$L__BB0_8;
	atom.global.add.u32 	%r21, [%rd4], 1;
	mul.wide.s32 	%rd21, %r21, 4;
	add.s64 	%rd22, %rd5, %rd21;
	st.global.u32 	[%rd22], %r10;
$L__BB0_8:
	add.s32 	%r22, %r22, 1;
	bra.uni 	$L__BB0_2;
$L__BB0_9:
	ret;

}


// ===== COMPILED SASS (sm_100) =====

	.target	sm_100

	.elftype	@"ET_EXEC"


//--------------------- .note.nv.tkinfo           --------------------------
	.section	.note.nv.tkinfo,"",@"SHT_NOTE"
	.sectionflags	@"SHF_NOTE_NV_TKINFO"
	.tkinfo
        /*0018*/ 	.word	0x00000002
        /*0030*/ 	.string	""
        /*0030*/ 	.string	"ptxas"
        /*0030*/ 	.string	"Cuda compilation tools, release 13.0, V13.0.88"
        /*0030*/ 	.string	"Build cuda_13.0.r13.0/compiler.36424714_0"
        /*0030*/ 	.string	"-arch sm_100 -m 64 "



//--------------------- .note.nv.cuinfo           --------------------------
	.section	.note.nv.cuinfo,"",@"SHT_NOTE"
	.sectionflags	@"SHF_NOTE_NV_CUINFO"
        /*0018*/ 	.short	0x0002
        /*001a*/ 	.short	0x0064
        /*001c*/ 	.short	0x0082
	.zero		2


//--------------------- .nv.info                  --------------------------
	.section	.nv.info,"",@"SHT_CUDA_INFO"
	.align	4


	//----- nvinfo : EIATTR_REGCOUNT
	.align		4
        /*0000*/ 	.byte	0x04, 0x2f
        /*0002*/ 	.short	(.L_1 - .L_0)
	.align		4
.L_0:
        /*0004*/ 	.word	index@(_Z3bfsiiiiPiS_S_S_S_S_)
        /*0008*/ 	.word	0x00000016


	//----- nvinfo : EIATTR_FRAME_SIZE
	.align		4
.L_1:
        /*000c*/ 	.byte	0x04, 0x11
        /*000e*/ 	.short	(.L_3 - .L_2)
	.align		4
.L_2:
        /*0010*/ 	.word	index@(_Z3bfsiiiiPiS_S_S_S_S_)
        /*0014*/ 	.word	0x00000000


	//----- nvinfo : EIATTR_MIN_STACK_SIZE
	.align		4
.L_3:
        /*0018*/ 	.byte	0x04, 0x12
        /*001a*/ 	.short	(.L_5 - .L_4)
	.align		4
.L_4:
        /*001c*/ 	.word	index@(_Z3bfsiiiiPiS_S_S_S_S_)
        /*0020*/ 	.word	0x00000000
.L_5:


//--------------------- .nv.compat                --------------------------
	.section	.nv.compat,"",@"SHT_CUDA_COMPAT_INFO"
	.align	4
        /*0000*/ 	.byte	0x02, 0x09, 0x00, 0x00, 0x02, 0x02, 0x01, 0x00, 0x02, 0x05, 0x05, 0x00, 0x03, 0x07, 0x01, 0x01
        /*0010*/ 	.byte	0x02, 0x03, 0x00, 0x00, 0x02, 0x06, 0x01, 0x00, 0x04, 0x0b, 0x08, 0x00, 0x09, 0x00, 0x00, 0x00
        /*0020*/ 	.byte	0x00, 0x00, 0x00, 0x00


//--------------------- .nv.info._Z3bfsiiiiPiS_S_S_S_S_ --------------------------
	.section	.nv.info._Z3bfsiiiiPiS_S_S_S_S_,"",@"SHT_CUDA_INFO"
	.sectionflags	@""
	.align	4


	//----- nvinfo : EIATTR_CUDA_API_VERSION
	.align		4
        /*0000*/ 	.byte	0x04, 0x37
        /*0002*/ 	.short	(.L_7 - .L_6)
.L_6:
        /*0004*/ 	.word	0x00000082


	//----- nvinfo : EIATTR_KPARAM_INFO
	.align		4
.L_7:
        /*0008*/ 	.byte	0x04, 0x17
        /*000a*/ 	.short	(.L_9 - .L_8)
.L_8:
        /*000c*/ 	.word	0x00000000
        /*0010*/ 	.short	0x0009
        /*0012*/ 	.short	0x0038
        /*0014*/ 	.byte	0x00, 0xf5, 0x21, 0x00


	//----- nvinfo : EIATTR_KPARAM_INFO
	.align		4
.L_9:
        /*0018*/ 	.byte	0x04, 0x17
        /*001a*/ 	.short	(.L_11 - .L_10)
.L_10:
        /*001c*/ 	.word	0x00000000
        /*0020*/ 	.short	0x0008
        /*0022*/ 	.short	0x0030
        /*0024*/ 	.byte	0x00, 0xf5, 0x21, 0x00


	//----- nvinfo : EIATTR_KPARAM_INFO
	.align		4
.L_11:
        /*0028*/ 	.byte	0x04, 0x17
        /*002a*/ 	.short	(.L_13 - .L_12)
.L_12:
        /*002c*/ 	.word	0x00000000
        /*0030*/ 	.short	0x0007
        /*0032*/ 	.short	0x0028
        /*0034*/ 	.byte	0x00, 0xf5, 0x21, 0x00


	//----- nvinfo : EIATTR_KPARAM_INFO
	.align		4
.L_13:
        /*0038*/ 	.byte	0x04, 0x17
        /*003a*/ 	.short	(.L_15 - .L_14)
.L_14:
        /*003c*/ 	.word	0x00000000
        /*0040*/ 	.short	0x0006
        /*0042*/ 	.short	0x0020
        /*0044*/ 	.byte	0x00, 0xf5, 0x21, 0x00


	//----- nvinfo : EIATTR_KPARAM_INFO
	.align		4
.L_15:
        /*0048*/ 	.byte	0x04, 0x17
        /*004a*/ 	.short	(.L_17 - .L_16)
.L_16:
        /*004c*/ 	.word	0x00000000
        /*0050*/ 	.short	0x0005
        /*0052*/ 	.short	0x0018
        /*0054*/ 	.byte	0x00, 0xf5, 0x21, 0x00


	//----- nvinfo : EIATTR_KPARAM_INFO
	.align		4
.L_17:
        /*0058*/ 	.byte	0x04, 0x17
        /*005a*/ 	.short	(.L_19 - .L_18)
.L_18:
        /*005c*/ 	.word	0x00000000
        /*0060*/ 	.short	0x0004
        /*0062*/ 	.short	0x0010
        /*0064*/ 	.byte	0x00, 0xf5, 0x21, 0x00


	//----- nvinfo : EIATTR_KPARAM_INFO
	.align		4
.L_19:
        /*0068*/ 	.byte	0x04, 0x17
        /*006a*/ 	.short	(.L_21 - .L_20)
.L_20:
        /*006c*/ 	.word	0x00000000
        /*0070*/ 	.short	0x0003
        /*0072*/ 	.short	0x000c
        /*0074*/ 	.byte	0x00, 0xf0, 0x11, 0x00


	//----- nvinfo : EIATTR_KPARAM_INFO
	.align		4
.L_21:
        /*0078*/ 	.byte	0x04, 0x17
        /*007a*/ 	.short	(.L_23 - .L_22)
.L_22:
        /*007c*/ 	.word	0x00000000
        /*0080*/ 	.short	0x0002
        /*0082*/ 	.short	0x0008
        /*0084*/ 	.byte	0x00, 0xf0, 0x11, 0x00


	//----- nvinfo : EIATTR_KPARAM_INFO
	.align		4
.L_23:
        /*0088*/ 	.byte	0x04, 0x17
        /*008a*/ 	.short	(.L_25 - .L_24)
.L_24:
        /*008c*/ 	.word	0x00000000
        /*0090*/ 	.short	0x0001
        /*0092*/ 	.short	0x0004
        /*0094*/ 	.byte	0x00, 0xf0, 0x11, 0x00


	//----- nvinfo : EIATTR_KPARAM_INFO
	.align		4
.L_25:
        /*0098*/ 	.byte	0x04, 0x17
        /*009a*/ 	.short	(.L_27 - .L_26)
.L_26:
        /*009c*/ 	.word	0x00000000
        /*00a0*/ 	.short	0x0000
        /*00a2*/ 	.short	0x0000
        /*00a4*/ 	.byte	0x00, 0xf0, 0x11, 0x00


	//----- nvinfo : EIATTR_SPARSE_MMA_MASK
	.align		4
.L_27:
        /*00a8*/ 	.byte	0x03, 0x50
        /*00aa*/ 	.short	0x0000


	//----- nvinfo : EIATTR_MAXREG_COUNT
	.align		4
        /*00ac*/ 	.byte	0x03, 0x1b
        /*00ae*/ 	.short	0x00ff


	//----- nvinfo : EIATTR_MERCURY_ISA_VERSION
	.align		4
        /*00b0*/ 	.byte	0x03, 0x5f
        /*00b2*/ 	.short	0x0101


	//----- nvinfo : EIATTR_INT_WARP_WIDE_INSTR_OFFSETS
	.align		4
        /*00b4*/ 	.byte	0x04, 0x31
        /*00b6*/ 	.short	(.L_29 - .L_28)


	//   ....[0]....
.L_28:
        /*00b8*/ 	.word	0x000002a0


	//   ....[1]....
        /*00bc*/ 	.word	0x00000330


	//----- nvinfo : EIATTR_VRC_CTA_INIT_COUNT
	.align		4
.L_29:
        /*00c0*/ 	.byte	0x02, 0x4a
	.zero		1
	.zero		1


	//----- nvinfo : EIATTR_EXIT_INSTR_OFFSETS
	.align		4
        /*00c4*/ 	.byte	0x04, 0x1c
        /*00c6*/ 	.short	(.L_31 - .L_30)


	//   ....[0]....
.L_30:
        /*00c8*/ 	.word	0x00000070


	//   ....[1]....
        /*00cc*/ 	.word	0x000001e0


	//----- nvinfo : EIATTR_CRS_STACK_SIZE
	.align		4
.L_31:
        /*00d0*/ 	.byte	0x04, 0x1e
        /*00d2*/ 	.short	(.L_33 - .L_32)
.L_32:
        /*00d4*/ 	.word	0x00000000


	//----- nvinfo : EIATTR_CBANK_PARAM_SIZE
	.align		4
.L_33:
        /*00d8*/ 	.byte	0x03, 0x19
        /*00da*/ 	.short	0x0040


	//----- nvinfo : EIATTR_PARAM_CBANK
	.align		4
        /*00dc*/ 	.byte	0x04, 0x0a
        /*00de*/ 	.short	(.L_35 - .L_34)
	.align		4
.L_34:
        /*00e0*/ 	.word	index@(.nv.constant0._Z3bfsiiiiPiS_S_S_S_S_)
        /*00e4*/ 	.short	0x0380
        /*00e6*/ 	.short	0x0040


	//----- nvinfo : EIATTR_SW_WAR
	.align		4
.L_35:
        /*00e8*/ 	.byte	0x04, 0x36
        /*00ea*/ 	.short	(.L_37 - .L_36)
.L_36:
        /*00ec*/ 	.word	0x00000008
.L_37:


//--------------------- .nv.callgraph             --------------------------
	.section	.nv.callgraph,"",@"SHT_CUDA_CALLGRAPH"
	.align	4
	.sectionentsize	8
	.align		4
        /*0000*/ 	.word	0x00000000
	.align		4
        /*0004*/ 	.word	0xffffffff
	.align		4
        /*0008*/ 	.word	0x00000000
	.align		4
        /*000c*/ 	.word	0xfffffffe
	.align		4
        /*0010*/ 	.word	0x00000000
	.align		4
        /*0014*/ 	.word	0xfffffffd
	.align		4
        /*0018*/ 	.word	0x00000000
	.align		4
        /*001c*/ 	.word	0xfffffffc


//--------------------- .text._Z3bfsiiiiPiS_S_S_S_S_ --------------------------
	.section	.text._Z3bfsiiiiPiS_S_S_S_S_,"ax",@progbits
	.align	128
        .global         _Z3bfsiiiiPiS_S_S_S_S_
        .type           _Z3bfsiiiiPiS_S_S_S_S_,@function
        .size           _Z3bfsiiiiPiS_S_S_S_S_,(.L_x_6 - _Z3bfsiiiiPiS_S_S_S_S_)
        .other          _Z3bfsiiiiPiS_S_S_S_S_,@"STO_CUDA_ENTRY STV_DEFAULT"
_Z3bfsiiiiPiS_S_S_S_S_:
.text._Z3bfsiiiiPiS_S_S_S_S_:
[----:B------:R-:W-:Y:S01]  /*0000*/  LDC R1, c[0x0][0x37c] ;  /* 0x0000df00ff017b82 */ /* 0x000fe20000000800 */
[----:B------:R-:W0:Y:S07]  /*0010*/  S2R R0, SR_TID.X ;  /* 0x0000000000007919 */ /* 0x000e2e0000002100 */
[----:B------:R-:W0:Y:S01]  /*0020*/  S2UR UR4, SR_CTAID.X ;  /* 0x00000000000479c3 */ /* 0x000e220000002500 */
[----:B------:R-:W1:Y:S07]  /*0030*/  LDCU UR5, c[0x0][0x388] ;  /* 0x00007100ff0577ac */ /* 0x000e6e0008000800 */
[----:B------:R-:W0:Y:S02]  /*0040*/  LDC R3, c[0x0][0x360] ;  /* 0x0000d800ff037b82 */ /* 0x000e240000000800 */
[----:B0-----:R-:W-:-:S05]  /*0050*/  IMAD R3, R3, UR4, R0 ;  /* 0x0000000403037c24 */ /* 0x001fca000f8e0200 */
[----:B-1----:R-:W-:-:S13]  /*0060*/  ISETP.GE.AND P0, PT, R3, UR5, PT ;  /* 0x0000000503007c0c */ /* 0x002fda000bf06270 */
[----:B------:R-:W-:Y:S05]  /*0070*/  @P0 EXIT ;  /* 0x000000000000094d */ /* 0x000fea0003800000 */
[----:B------:R-:W0:Y:S01]  /*0080*/  LDC.64 R12, c[0x0][0x3b0] ;  /* 0x0000ec00ff0c7b82 */ /* 0x000e220000000a00 */
[----:B------:R-:W1:Y:S01]  /*0090*/  LDCU.64 UR6, c[0x0][0x358] ;  /* 0x00006b00ff0677ac */ /* 0x000e620008000a00 */
[----:B------:R-:W2:Y:S06]  /*00a0*/  LDCU.64 UR4, c[0x0][0x380] ;  /* 0x00007000ff0477ac */ /* 0x000eac0008000a00 */
[----:B------:R-:W3:Y:S08]  /*00b0*/  LDC R0, c[0x0][0x38c] ;  /* 0x0000e300ff007b82 */ /* 0x000ef00000000800 */
[----:B------:R-:W4:Y:S01]  /*00c0*/  LDC.64 R4, c[0x0][0x3b8] ;  /* 0x0000ee00ff047b82 */ /* 0x000f220000000a00 */
[----:B0-----:R-:W-:-:S07]  /*00d0*/  IMAD.WIDE R12, R3, 0x4, R12 ;  /* 0x00000004030c7825 */ /* 0x001fce00078e020c */
[----:B------:R-:W0:Y:S01]  /*00e0*/  LDC.64 R6, c[0x0][0x390] ;  /* 0x0000e400ff067b82 */ /* 0x000e220000000a00 */
[----:B-1----:R-:W2:Y:S07]  /*00f0*/  LDG.E R13, desc[UR6][R12.64] ;  /* 0x000000060c0d7981 */ /* 0x002eae000c1e1900 */
[----:B------:R-:W2:Y:S08]  /*0100*/  LDC.64 R2, c[0x0][0x3a0] ;  /* 0x0000e800ff027b82 */ /* 0x000eb00000000a00 */
[----:B------:R-:W1:Y:S01]  /*0110*/  LDC.64 R8, c[0x0][0x398] ;  /* 0x0000e600ff087b82 */ /* 0x000e620000000a00 */
[----:B--2---:R-:W-:-:S05]  /*0120*/  IMAD.WIDE R2, R13, 0x4, R2 ;  /* 0x000000040d027825 */ /* 0x004fca00078e0202 */
[----:B------:R2:W5:Y:S01]  /*0130*/  LDG.E R11, desc[UR6][R2.64] ;  /* 0x00000006020b7981 */ /* 0x000562000c1e1900 */
[----:B------:R-:W-:Y:S01]  /*0140*/  UIADD3 UR4, UPT, UPT, UR4, -0x1, URZ ;  /* 0xffffffff04047890 */ /* 0x000fe2000fffe0ff */
[----:B---3--:R-:W-:-:S05]  /*0150*/  VIADD R0, R0, 0x1 ;  /* 0x0000000100007836 */ /* 0x008fca0000000000 */
[----:B------:R-:W-:Y:S01]  /*0160*/  ISETP.NE.AND P0, PT, R13, UR4, PT ;  /* 0x000000040d007c0c */ /* 0x000fe2000bf05270 */
[----:B01--4-:R-:W-:-:S12]  /*0170*/  USHF.L.U32 UR4, UR5, 0x1, URZ ;  /* 0x0000000105047899 */ /* 0x013fd800080006ff */
.L_x_4:
[----:B------:R-:W-:Y:S01]  /*0180*/  BSSY.RECONVERGENT B0, `(.L_x_0) ;  /* 0x0000004000007945 */ /* 0x000fe20003800200 */
[----:B------:R-:W-:-:S03]  /*0190*/  IMAD.U32 R10, RZ, RZ, UR4 ;  /* 0x00000004ff0a7e24 */ /* 0x000fc6000f8e00ff */
[----:B01----:R-:W-:Y:S05]  /*01a0*/  @!P0 BRA `(.L_x_1) ;  /* 0x0000000000048947 */ /* 0x003fea0003800000 */
[----:B------:R0:W5:Y:S02]  /*01b0*/  LDG.E R10, desc[UR6][R2.64+0x4] ;  /* 0x00000406020a7981 */ /* 0x000164000c1e1900 */
.L_x_1:
[----:B------:R-:W-:Y:S05]  /*01c0*/  BSYNC.RECONVERGENT B0 ;  /* 0x0000000000007941 */ /* 0x000fea0003800200 */
.L_x_0:
[----:B-----5:R-:W-:-:S13]  /*01d0*/  ISETP.GE.AND P1, PT, R11, R10, PT ;  /* 0x0000000a0b00720c */ /* 0x020fda0003f26270 */
[----:B------:R-:W-:Y:S05]  /*01e0*/  @P1 EXIT ;  /* 0x000000000000194d */ /* 0x000fea0003800000 */
[----:B------:R-:W-:-:S05]  /*01f0*/  IMAD.WIDE R12, R11, 0x4, R8 ;  /* 0x000000040b0c7825 */ /* 0x000fca00078e0208 */
[----:B------:R-:W3:Y:S02]  /*0200*/  LDG.E R19, desc[UR6][R12.64] ;  /* 0x000000060c137981 */ /* 0x000ee4000c1e1900 */
[----:B---3--:R-:W-:-:S05]  /*0210*/  IMAD.WIDE R14, R19, 0x4, R6 ;  /* 0x00000004130e7825 */ /* 0x008fca00078e0206 */
[----:B------:R-:W3:Y:S01]  /*0220*/  LDG.E R10, desc[UR6][R14.64] ;  /* 0x000000060e0a7981 */ /* 0x000ee2000c1e1900 */
[----:B------:R-:W-:Y:S01]  /*0230*/  BSSY.RECONVERGENT B0, `(.L_x_2) ;  /* 0x0000014000007945 */ /* 0x000fe20003800200 */
[----:B---3--:R-:W-:-:S13]  /*0240*/  ISETP.NE.AND P1, PT, R10, 0x7fffffff, PT ;  /* 0x7fffffff0a00780c */ /* 0x008fda0003f25270 */
[----:B------:R-:W-:Y:S05]  /*0250*/  @P1 BRA `(.L_x_3) ;  /* 0x0000000000441947 */ /* 0x000fea0003800000 */
[----:B------:R-:W3:Y:S02]  /*0260*/  ATOMG.E.MIN.S32.STRONG.GPU PT, R14, desc[UR6][R14.64], R0 ;  /* 0x800000000e0e79a8 */ /* 0x000ee400089ef306 */
[----:B---3--:R-:W-:-:S13]  /*0270*/  ISETP.NE.AND P1, PT, R14, 0x7fffffff, PT ;  /* 0x7fffffff0e00780c */ /* 0x008fda0003f25270 */
[----:B------:R-:W-:Y:S05]  /*0280*/  @P1 BRA `(.L_x_3) ;  /* 0x0000000000381947 */ /* 0x000fea0003800000 */
[----:B------:R-:W1:Y:S01]  /*0290*/  S2R R15, SR_LANEID ;  /* 0x00000000000f7919 */ /* 0x000e620000000000 */
[----:B------:R-:W-:Y:S01]  /*02a0*/  VOTEU.ANY UR5, UPT, PT ;  /* 0x0000000000057886 */ /* 0x000fe200038e0100 */
[----:B------:R-:W3:Y:S01]  /*02b0*/  LDC.64 R12, c[0x0][0x3a8] ;  /* 0x0000ea00ff0c7b82 */ /* 0x000ee20000000a00 */
[----:B------:R-:W1:Y:S08]  /*02c0*/  FLO.U32 R10, UR5 ;  /* 0x00000005000a7d00 */ /* 0x000e7000080e0000 */
[----:B------:R-:W3:Y:S01]  /*02d0*/  POPC R17, UR5 ;  /* 0x0000000500117d09 */ /* 0x000ee20008000000 */
[----:B-1----:R-:W-:-:S13]  /*02e0*/  ISETP.EQ.U32.AND P1, PT, R10, R15, PT ;  /* 0x0000000f0a00720c */ /* 0x002fda0003f22070 */
[----:B---3--:R-:W3:Y:S01]  /*02f0*/  @P1 ATOMG.E.ADD.STRONG.GPU PT, R13, desc[UR6][R12.64], R17 ;  /* 0x800000110c0d19a8 */ /* 0x008ee200081ef106 */
[----:B------:R-:W1:Y:S02]  /*0300*/  S2R R14, SR_LTMASK ;  /* 0x00000000000e7919 */ /* 0x000e640000003900 */
[----:B-1----:R-:W-:-:S06]  /*0310*/  LOP3.LUT R16, R14, UR5, RZ, 0xc0, !PT ;  /* 0x000000050e107c12 */ /* 0x002fcc000f8ec0ff */
[----:B------:R-:W1:Y:S01]  /*0320*/  POPC R16, R16 ;  /* 0x0000001000107309 */ /* 0x000e620000000000 */
[----:B---3--:R-:W1:Y:S02]  /*0330*/  SHFL.IDX PT, R15, R13, R10, 0x1f ;  /* 0x00001f0a0d0f7589 */ /* 0x008e6400000e0000 */
[----:B-1----:R-:W-:-:S05]  /*0340*/  IADD3 R15, PT, PT, R15, R16, RZ ;  /* 0x000000100f0f7210 */ /* 0x002fca0007ffe0ff */
[----:B------:R-:W-:-:S05]  /*0350*/  IMAD.WIDE R14, R15, 0x4, R4 ;  /* 0x000000040f0e7825 */ /* 0x000fca00078e0204 */
[----:B------:R1:W-:Y:S02]  /*0360*/  STG.E desc[UR6][R14.64], R19 ;  /* 0x000000130e007986 */ /* 0x0003e4000c101906 */
.L_x_3:
[----:B------:R-:W-:Y:S05]  /*0370*/  BSYNC.RECONVERGENT B0 ;  /* 0x0000000000007941 */ /* 0x000fea0003800200 */
.L_x_2:
[----:B------:R-:W-:Y:S01]  /*0380*/  IADD3 R11, PT, PT, R11, 0x1, RZ ;  /* 0x000000010b0b7810 */ /* 0x000fe20007ffe0ff */
[----:B------:R-:W-:Y:S06]  /*0390*/  BRA `(.L_x_4) ;  /* 0xfffffffc00787947 */ /* 0x000fec000383ffff */
.L_x_5:
[----:B------:R-:W-:-:S00]  /*03a0*/  BRA `(.L_x_5) ;  /* 0xfffffffc00fc7947 */ /* 0x000fc0000383ffff */
[----:B------:R-:W-:-:S00]  /*03b0*/  NOP ;  /* 0x0000000000007918 */ /* 0x000fc00000000000 */
        /* <DEDUP_REMOVED lines=12> */
.L_x_6:


//--------------------- .nv.shared.reserved.0     --------------------------
	.section	.nv.shared.reserved.0,"aw",@nobits
	.weak		__nv_reservedSMEM_offset_0_alias
	.size		__nv_reservedSMEM_offset_0_alias, 0, 64
	.other		__nv_reservedSMEM_offset_0_alias,@"STO_CUDA_RESERVED_SHARED STV_DEFAULT"
__nv_reservedSMEM_offset_0_alias:
	.zero		0
	.zero		64


//--------------------- .nv.constant0._Z3bfsiiiiPiS_S_S_S_S_ --------------------------
	.section	.nv.constant0._Z3bfsiiiiPiS_S_S_S_S_,"a",@progbits
	.sectionflags	@""
	.align	4
.nv.constant0._Z3bfsiiiiPiS_S_S_S_S_:
	.zero		960


//--------------------- SYMBOLS --------------------------

	.type		.nv.reservedSmem.offset0,@object
	.size		.nv.reservedSmem.offset0,0x4
